//
// Generated by NVIDIA NVVM Compiler
//
// Compiler Build ID: CL-36424714
// Cuda compilation tools, release 13.0, V13.0.88
// Based on NVVM 20.0.0
//

.version 9.0
.target sm_100
.address_size 64

	// .globl	_Z7computeff
.extern .func  (.param .b32 func_retval0) vprintf
(
	.param .b64 vprintf_param_0,
	.param .b64 vprintf_param_1
)
;
.global .align 1 .b8 $str[7] = {37, 46, 49, 55, 103, 10};

.visible .entry _Z7computeff(
	.param .f32 _Z7computeff_param_0,
	.param .f32 _Z7computeff_param_1
)
{
	.local .align 8 .b8 	__local_depot0[8];
	.reg .b64 	%SP;
	.reg .b64 	%SPL;
	.reg .pred 	%p<2>;
	.reg .b32 	%r<3>;
	.reg .b32 	%f<15>;
	.reg .b64 	%rd<5>;
	.reg .b64 	%fd<2>;

	mov.u64 	%SPL, __local_depot0;
	cvta.local.u64 	%SP, %SPL;
	ld.param.f32 	%f14, [_Z7computeff_param_0];
	ld.param.f32 	%f4, [_Z7computeff_param_1];
	mov.f32 	%f5, 0f8CD777E7;
	mul.rn.f32 	%f6, %f5, %f5;
	add.f32 	%f7, %f6, 0f00000000;
	fma.rn.f32 	%f8, %f6, 0f37CBAC00, 0fBAB607ED;
	fma.rn.f32 	%f9, %f8, %f6, 0f3D2AAABB;
	fma.rn.f32 	%f10, %f9, %f6, 0fBEFFFFFF;
	fma.rn.f32 	%f11, %f10, %f7, 0f3F800000;
	setp.leu.f32 	%p1, %f14, %f11;
	@%p1 bra 	$L__BB0_2;
	mov.f32 	%f12, 0f80000000;
	div.rn.f32 	%f13, %f12, %f4;
	add.f32 	%f14, %f13, 0f539237B8;
$L__BB0_2:
	add.u64 	%rd1, %SP, 0;
	add.u64 	%rd2, %SPL, 0;
	cvt.f64.f32 	%fd1, %f14;
	st.local.f64 	[%rd2], %fd1;
	mov.u64 	%rd3, $str;
	cvta.global.u64 	%rd4, %rd3;
	{ // callseq 0, 0
	.param .b64 param0;
	st.param.b64 	[param0], %rd4;
	.param .b64 param1;
	st.param.b64 	[param1], %rd1;
	.param .b32 retval0;
	call.uni (retval0), 
	vprintf, 
	(
	param0, 
	param1
	);
	ld.param.b32 	%r1, [retval0];
	} // callseq 0
	ret;

}


// ===== COMPILED SASS (sm_100) =====

	.target	sm_100

	.elftype	@"ET_EXEC"


//--------------------- .note.nv.tkinfo           --------------------------
	.section	.note.nv.tkinfo,"",@"SHT_NOTE"
	.sectionflags	@"SHF_NOTE_NV_TKINFO"
	.tkinfo
        /*0018*/ 	.word	0x00000002
        /*0030*/ 	.string	""
        /*0030*/ 	.string	"ptxas"
        /*0030*/ 	.string	"Cuda compilation tools, release 13.0, V13.0.88"
        /*0030*/ 	.string	"Build cuda_13.0.r13.0/compiler.36424714_0"
        /*0030*/ 	.string	"-arch sm_100 -m 64 "



//--------------------- .note.nv.cuinfo           --------------------------
	.section	.note.nv.cuinfo,"",@"SHT_NOTE"
	.sectionflags	@"SHF_NOTE_NV_CUINFO"
        /*0018*/ 	.short	0x0002
        /*001a*/ 	.short	0x0064
        /*001c*/ 	.short	0x0082
	.zero		2


//--------------------- .nv.info                  --------------------------
	.section	.nv.info,"",@"SHT_CUDA_INFO"
	.align	4


	//----- nvinfo : EIATTR_REGCOUNT
	.align		4
        /*0000*/ 	.byte	0x04, 0x2f
        /*0002*/ 	.short	(.L_2 - .L_1)
	.align		4
.L_1:
        /*0004*/ 	.word	index@(_Z7computeff)
        /*0008*/ 	.word	0x00000018


	//----- nvinfo : EIATTR_FRAME_SIZE
	.align		4
.L_2:
        /*000c*/ 	.byte	0x04, 0x11
        /*000e*/ 	.short	(.L_4 - .L_3)
	.align		4
.L_3:
        /*0010*/ 	.word	index@($__internal_0_$__cuda_sm3x_div_rn_noftz_f32_slowpath)
        /*0014*/ 	.word	0x00000008


	//----- nvinfo : EIATTR_FRAME_SIZE
	.align		4
.L_4:
        /*0018*/ 	.byte	0x04, 0x11
        /*001a*/ 	.short	(.L_6 - .L_5)
	.align		4
.L_5:
        /*001c*/ 	.word	index@(_Z7computeff)
        /*0020*/ 	.word	0x00000008


	//----- nvinfo : EIATTR_MIN_STACK_SIZE
	.align		4
.L_6:
        /*0024*/ 	.byte	0x04, 0x12
        /*0026*/ 	.short	(.L_8 - .L_7)
	.align		4
.L_7:
        /*0028*/ 	.word	index@(_Z7computeff)
        /*002c*/ 	.word	0x00000008
.L_8:


//--------------------- .nv.compat                --------------------------
	.section	.nv.compat,"",@"SHT_CUDA_COMPAT_INFO"
	.align	4
        /*0000*/ 	.byte	0x02, 0x09, 0x00, 0x00, 0x02, 0x02, 0x01, 0x00, 0x02, 0x05, 0x05, 0x00, 0x03, 0x07, 0x01, 0x01
        /*0010*/ 	.byte	0x02, 0x03, 0x00, 0x00, 0x02, 0x06, 0x01, 0x00, 0x04, 0x0b, 0x08, 0x00, 0x01, 0x00, 0x00, 0x00
        /*0020*/ 	.byte	0x00, 0x00, 0x00, 0x00


//--------------------- .nv.info._Z7computeff     --------------------------
	.section	.nv.info._Z7computeff,"",@"SHT_CUDA_INFO"
	.sectionflags	@""
	.align	4


	//----- nvinfo : EIATTR_CUDA_API_VERSION
	.align		4
        /*0000*/ 	.byte	0x04, 0x37
        /*0002*/ 	.short	(.L_10 - .L_9)
.L_9:
        /*0004*/ 	.word	0x00000082


	//----- nvinfo : EIATTR_KPARAM_INFO
	.align		4
.L_10:
        /*0008*/ 	.byte	0x04, 0x17
        /*000a*/ 	.short	(.L_12 - .L_11)
.L_11:
        /*000c*/ 	.word	0x00000000
        /*0010*/ 	.short	0x0001
        /*0012*/ 	.short	0x0004
        /*0014*/ 	.byte	0x00, 0xf0, 0x11, 0x00


	//----- nvinfo : EIATTR_KPARAM_INFO
	.align		4
.L_12:
        /*0018*/ 	.byte	0x04, 0x17
        /*001a*/ 	.short	(.L_14 - .L_13)
.L_13:
        /*001c*/ 	.word	0x00000000
        /*0020*/ 	.short	0x0000
        /*0022*/ 	.short	0x0000
        /*0024*/ 	.byte	0x00, 0xf0, 0x11, 0x00


	//----- nvinfo : EIATTR_SPARSE_MMA_MASK
	.align		4
.L_14:
        /*0028*/ 	.byte	0x03, 0x50
        /*002a*/ 	.short	0x0000


	//----- nvinfo : EIATTR_MAXREG_COUNT
	.align		4
        /*002c*/ 	.byte	0x03, 0x1b
        /*002e*/ 	.short	0x00ff


	//----- nvinfo : EIATTR_EXTERNS
	.align		4
        /*0030*/ 	.byte	0x04, 0x0f
        /*0032*/ 	.short	(.L_16 - .L_15)


	//   ....[0]....
	.align		4
.L_15:
        /*0034*/ 	.word	index@(vprintf)


	//----- nvinfo : EIATTR_MERCURY_ISA_VERSION
	.align		4
.L_16:
        /*0038*/ 	.byte	0x03, 0x5f
        /*003a*/ 	.short	0x0101


	//----- nvinfo : EIATTR_VRC_CTA_INIT_COUNT
	.align		4
        /*003c*/ 	.byte	0x02, 0x4a
	.zero		1
	.zero		1


	//----- nvinfo : EIATTR_SYSCALL_OFFSETS
	.align		4
        /*0040*/ 	.byte	0x04, 0x46
        /*0042*/ 	.short	(.L_18 - .L_17)


	//   ....[0]....
.L_17:
        /*0044*/ 	.word	0x00000250


	//----- nvinfo : EIATTR_EXIT_INSTR_OFFSETS
	.align		4
.L_18:
        /*0048*/ 	.byte	0x04, 0x1c
        /*004a*/ 	.short	(.L_20 - .L_19)


	//   ....[0]....
.L_19:
        /*004c*/ 	.word	0x00000260


	//----- nvinfo : EIATTR_CRS_STACK_SIZE
	.align		4
.L_20:
        /*0050*/ 	.byte	0x04, 0x1e
        /*0052*/ 	.short	(.L_22 - .L_21)
.L_21:
        /*0054*/ 	.word	0x00000000


	//----- nvinfo : EIATTR_CBANK_PARAM_SIZE
	.align		4
.L_22:
        /*0058*/ 	.byte	0x03, 0x19
        /*005a*/ 	.short	0x0008


	//----- nvinfo : EIATTR_PARAM_CBANK
	.align		4
        /*005c*/ 	.byte	0x04, 0x0a
        /*005e*/ 	.short	(.L_24 - .L_23)
	.align		4
.L_23:
        /*0060*/ 	.word	index@(.nv.constant0._Z7computeff)
        /*0064*/ 	.short	0x0380
        /*0066*/ 	.short	0x0008


	//----- nvinfo : EIATTR_SW_WAR
	.align		4
.L_24:
        /*0068*/ 	.byte	0x04, 0x36
        /*006a*/ 	.short	(.L_26 - .L_25)
.L_25:
        /*006c*/ 	.word	0x00000008
.L_26:


//--------------------- .nv.callgraph             --------------------------
	.section	.nv.callgraph,"",@"SHT_CUDA_CALLGRAPH"
	.align	4
	.sectionentsize	8
	.align		4
        /*0000*/ 	.word	0x00000000
	.align		4
        /*0004*/ 	.word	0xffffffff
	.align		4
        /*0008*/ 	.word	index@(_Z7computeff)
	.align		4
        /*000c*/ 	.word	index@(vprintf)
	.align		4
        /*0010*/ 	.word	0x00000000
	.align		4
        /*0014*/ 	.word	0xfffffffe
	.align		4
        /*0018*/ 	.word	0x00000000
	.align		4
        /*001c*/ 	.word	0xfffffffd
	.align		4
        /*0020*/ 	.word	0x00000000
	.align		4
        /*0024*/ 	.word	0xfffffffc


//--------------------- .nv.constant4             --------------------------
	.section	.nv.constant4,"a",@progbits
	.align	8
	.align		8
.nv.constant4:
        /*0000*/ 	.dword	vprintf
	.align		8
        /*0008*/ 	.dword	$str


//--------------------- .text._Z7computeff        --------------------------
	.section	.text._Z7computeff,"ax",@progbits
	.align	128
        .global         _Z7computeff
        .type           _Z7computeff,@function
        .size           _Z7computeff,(.L_x_11 - _Z7computeff)
        .other          _Z7computeff,@"STO_CUDA_ENTRY STV_DEFAULT"
_Z7computeff:
.text._Z7computeff:
[----:B------:R-:W0:Y:S01]  /*0000*/  LDC R1, c[0x0][0x37c] ;  /* 0x0000df00ff017b82 */ /* 0x000e220000000800 */
[----:B------:R-:W-:Y:S01]  /*0010*/  IMAD.MOV.U32 R0, RZ, RZ, 0x37cbac00 ;  /* 0x37cbac00ff007424 */ /* 0x000fe200078e00ff */
[----:B------:R-:W1:Y:S01]  /*0020*/  LDCU UR6, c[0x0][0x380] ;  /* 0x00007000ff0677ac */ /* 0x000e620008000800 */
[----:B0-----:R-:W-:Y:S02]  /*0030*/  VIADD R1, R1, 0xfffffff8 ;  /* 0xfffffff801017836 */ /* 0x001fe40000000000 */
[----:B------:R-:W-:Y:S01]  /*0040*/  FFMA R0, RZ, R0, -0.0013887860113754868507 ;  /* 0xbab607edff007423 */ /* 0x000fe20000000000 */
[----:B------:R-:W0:Y:S03]  /*0050*/  LDCU UR4, c[0x0][0x2f8] ;  /* 0x00005f00ff0477ac */ /* 0x000e260008000800 */
[----:B------:R-:W-:Y:S01]  /*0060*/  FFMA R0, RZ, R0, 0.041666727513074874878 ;  /* 0x3d2aaabbff007423 */ /* 0x000fe20000000000 */
[----:B------:R-:W2:Y:S03]  /*0070*/  LDCU UR7, c[0x0][0x380] ;  /* 0x00007000ff0777ac */ /* 0x000ea60008000800 */
[----:B------:R-:W-:Y:S01]  /*0080*/  FFMA R0, RZ, R0, -0.4999999701976776123 ;  /* 0xbeffffffff007423 */ /* 0x000fe20000000000 */
[----:B------:R-:W3:Y:S03]  /*0090*/  LDCU UR5, c[0x0][0x2fc] ;  /* 0x00005f80ff0577ac */ /* 0x000ee60008000800 */
[----:B------:R-:W-:-:S05]  /*00a0*/  FFMA R0, RZ, R0, 1 ;  /* 0x3f800000ff007423 */ /* 0x000fca0000000000 */
[----:B-1----:R-:W-:Y:S02]  /*00b0*/  FSETP.GEU.AND P0, PT, R0, UR6, PT ;  /* 0x0000000600007c0b */ /* 0x002fe4000bf0e000 */
[----:B0-----:R-:W-:Y:S01]  /*00c0*/  IADD3 R6, P1, PT, R1, UR4, RZ ;  /* 0x0000000401067c10 */ /* 0x001fe2000ff3e0ff */
[----:B--2---:R-:W-:-:S04]  /*00d0*/  IMAD.U32 R0, RZ, RZ, UR7 ;  /* 0x00000007ff007e24 */ /* 0x004fc8000f8e00ff */
[----:B---3--:R-:W-:-:S06]  /*00e0*/  IMAD.X R7, RZ, RZ, UR5, P1 ;  /* 0x00000005ff077e24 */ /* 0x008fcc00088e06ff */
[----:B------:R-:W-:Y:S05]  /*00f0*/  @P0 BRA `(.L_x_0) ;  /* 0x0000000000340947 */ /* 0x000fea0003800000 */
[----:B------:R-:W0:Y:S02]  /*0100*/  LDC R5, c[0x0][0x384] ;  /* 0x0000e100ff057b82 */ /* 0x000e240000000800 */
[----:B0-----:R-:W0:Y:S08]  /*0110*/  MUFU.RCP R0, R5 ;  /* 0x0000000500007308 */ /* 0x001e300000001000 */
[----:B------:R-:W1:Y:S01]  /*0120*/  FCHK P0, -RZ, R5 ;  /* 0x00000005ff007302 */ /* 0x000e620000000100 */
[----:B0-----:R-:W-:-:S04]  /*0130*/  FFMA R3, R0, -R5, 1 ;  /* 0x3f80000000037423 */ /* 0x001fc80000000805 */
[----:B------:R-:W-:-:S04]  /*0140*/  FFMA R3, R0, R3, R0 ;  /* 0x0000000300037223 */ /* 0x000fc80000000000 */
[----:B------:R-:W-:-:S04]  /*0150*/  FFMA R0, -RZ, R3, RZ ;  /* 0x00000003ff007223 */ /* 0x000fc800000001ff */
[----:B------:R-:W-:-:S04]  /*0160*/  FFMA R2, R0, -R5, -RZ ;  /* 0x8000000500027223 */ /* 0x000fc800000008ff */
[----:B------:R-:W-:Y:S01]  /*0170*/  FFMA R0, R3, R2, R0 ;  /* 0x0000000203007223 */ /* 0x000fe20000000000 */
[----:B-1----:R-:W-:Y:S06]  /*0180*/  @!P0 BRA `(.L_x_1) ;  /* 0x00000000000c8947 */ /* 0x002fec0003800000 */
[----:B------:R-:W-:-:S07]  /*0190*/  MOV R2, 0x1b0 ;  /* 0x000001b000027802 */ /* 0x000fce0000000f00 */
[----:B------:R-:W-:Y:S05]  /*01a0*/  CALL.REL.NOINC `($__internal_0_$__cuda_sm3x_div_rn_noftz_f32_slowpath) ;  /* 0x0000000000307944 */ /* 0x000fea0003c00000 */
[----:B------:R-:W-:-:S07]  /*01b0*/  IMAD.MOV.U32 R0, RZ, RZ, R5 ;  /* 0x000000ffff007224 */ /* 0x000fce00078e0005 */
.L_x_1:
[----:B------:R-:W-:-:S07]  /*01c0*/  FADD R0, R0, 1.25600006144000000000e+12 ;  /* 0x539237b800007421 */ /* 0x000fce0000000000 */
.L_x_0:
[----:B------:R-:W0:Y:S01]  /*01d0*/  F2F.F64.F32 R2, R0 ;  /* 0x0000000000027310 */ /* 0x000e220000201800 */
[----:B------:R-:W-:Y:S01]  /*01e0*/  MOV R8, 0x0 ;  /* 0x0000000000087802 */ /* 0x000fe20000000f00 */
[----:B------:R-:W1:Y:S05]  /*01f0*/  LDCU.64 UR4, c[0x4][0x8] ;  /* 0x01000100ff0477ac */ /* 0x000e6a0008000a00 */
[----:B------:R-:W2:Y:S01]  /*0200*/  LDC.64 R8, c[0x4][R8] ;  /* 0x0100000008087b82 */ /* 0x000ea20000000a00 */
[----:B0-----:R0:W-:Y:S01]  /*0210*/  STL.64 [R1], R2 ;  /* 0x0000000201007387 */ /* 0x0011e20000100a00 */
[----:B-1----:R-:W-:Y:S02]  /*0220*/  IMAD.U32 R4, RZ, RZ, UR4 ;  /* 0x00000004ff047e24 */ /* 0x002fe4000f8e00ff */
[----:B------:R-:W-:-:S07]  /*0230*/  IMAD.U32 R5, RZ, RZ, UR5 ;  /* 0x00000005ff057e24 */ /* 0x000fce000f8e00ff */
[----:B------:R-:W-:-:S07]  /*0240*/  LEPC R20, `(.L_x_2) ;  /* 0x000000001014794e */ /* 0x000fce0000000000 */
[----:B0-2---:R-:W-:Y:S05]  /*0250*/  CALL.ABS.NOINC R8 ;  /* 0x0000000008007343 */ /* 0x005fea0003c00000 */
.L_x_2:
[----:B------:R-:W-:Y:S05]  /*0260*/  EXIT ;  /* 0x000000000000794d */ /* 0x000fea0003800000 */
        .weak           $__internal_0_$__cuda_sm3x_div_rn_noftz_f32_slowpath
        .type           $__internal_0_$__cuda_sm3x_div_rn_noftz_f32_slowpath,@function
        .size           $__internal_0_$__cuda_sm3x_div_rn_noftz_f32_slowpath,(.L_x_11 - $__internal_0_$__cuda_sm3x_div_rn_noftz_f32_slowpath)
$__internal_0_$__cuda_sm3x_div_rn_noftz_f32_slowpath:
[----:B------:R-:W0:Y:S02]  /*0270*/  LDC R0, c[0x0][0x384] ;  /* 0x0000e100ff007b82 */ /* 0x000e240000000800 */
[----:B0-----:R-:W-:-:S13]  /*0280*/  FSETP.GTU.FTZ.AND P0, PT, |R0|, +INF , PT ;  /* 0x7f8000000000780b */ /* 0x001fda0003f1c200 */
[----:B------:R-:W-:Y:S05]  /*0290*/  @P0 BRA `(.L_x_3) ;  /* 0x0000000400380947 */ /* 0x000fea0003800000 */
[----:B------:R-:W0:Y:S01]  /*02a0*/  LDC R4, c[0x0][0x384] ;  /* 0x0000e100ff047b82 */ /* 0x000e220000000800 */
[----:B------:R-:W-:-:S05]  /*02b0*/  HFMA2 R3, -RZ, RZ, -0.0 , 0 ;  /* 0x80000000ff037431 */ /* 0x000fca00000001ff */
[----:B0-----:R-:W-:-:S13]  /*02c0*/  LOP3.LUT P0, RZ, R4, 0x7fffffff, R3, 0xc8, !PT ;  /* 0x7fffffff04ff7812 */ /* 0x001fda000780c803 */
[----:B------:R-:W-:Y:S05]  /*02d0*/  @!P0 BRA `(.L_x_4) ;  /* 0x0000000400208947 */ /* 0x000fea0003800000 */
[----:B------:R-:W-:Y:S02]  /*02e0*/  FSETP.NEU.FTZ.AND P0, PT, |R0|, +INF , PT ;  /* 0x7f8000000000780b */ /* 0x000fe40003f1d200 */
[----:B------:R-:W-:-:S04]  /*02f0*/  LOP3.LUT P1, RZ, R3, 0x7fffffff, RZ, 0xc0, !PT ;  /* 0x7fffffff03ff7812 */ /* 0x000fc8000782c0ff */
[----:B------:R-:W-:-:S13]  /*0300*/  PLOP3.LUT P0, PT, P0, P1, PT, 0x2f, 0xf2 ;  /* 0x0000000000f2781c */ /* 0x000fda0000702577 */
[----:B------:R-:W-:Y:S05]  /*0310*/  @P0 BRA `(.L_x_5) ;  /* 0x0000000400080947 */ /* 0x000fea0003800000 */
[----:B------:R-:W-:-:S13]  /*0320*/  LOP3.LUT P0, RZ, R4, 0x7fffffff, RZ, 0xc0, !PT ;  /* 0x7fffffff04ff7812 */ /* 0x000fda000780c0ff */
[----:B------:R-:W-:Y:S05]  /*0330*/  @!P0 BRA `(.L_x_6) ;  /* 0x0000000000f48947 */ /* 0x000fea0003800000 */
[----:B------:R-:W-:-:S04]  /*0340*/  SHF.R.U32.HI R3, RZ, 0x17, R0 ;  /* 0x00000017ff037819 */ /* 0x000fc80000011600 */
[----:B------:R-:W-:-:S05]  /*0350*/  LOP3.LUT R3, R3, 0xff, RZ, 0xc0, !PT ;  /* 0x000000ff03037812 */ /* 0x000fca00078ec0ff */
[----:B------:R-:W-:-:S05]  /*0360*/  VIADD R5, R3, 0xffffffff ;  /* 0xffffffff03057836 */ /* 0x000fca0000000000 */
[----:B------:R-:W-:Y:S02]  /*0370*/  ISETP.GE.AND P0, PT, R5, RZ, PT ;  /* 0x000000ff0500720c */ /* 0x000fe40003f06270 */
[----:B------:R-:W-:-:S11]  /*0380*/  LEA R5, R3, 0xc0800000, 0x17 ;  /* 0xc080000003057811 */ /* 0x000fd600078eb8ff */
[----:B------:R-:W-:Y:S01]  /*0390*/  @!P0 FFMA R4, R0, 1.84467440737095516160e+19, RZ ;  /* 0x5f80000000048823 */ /* 0x000fe200000000ff */
[----:B------:R-:W-:-:S03]  /*03a0*/  FFMA R0, -RZ, 1.84467440737095516160e+19, RZ ;  /* 0x5f800000ff007823 */ /* 0x000fc600000001ff */
[----:B------:R-:W-:Y:S02]  /*03b0*/  IMAD.IADD R5, R4, 0x1, -R5 ;  /* 0x0000000104057824 */ /* 0x000fe400078e0a05 */
[----:B------:R-:W-:Y:S02]  /*03c0*/  VIADD R0, R0, 0x3f800000 ;  /* 0x3f80000000007836 */ /* 0x000fe40000000000 */
[----:B------:R-:W0:Y:S01]  /*03d0*/  MUFU.RCP R4, R5 ;  /* 0x0000000500047308 */ /* 0x000e220000001000 */
[----:B------:R-:W-:-:S04]  /*03e0*/  FADD.FTZ R9, -R5, -RZ ;  /* 0x800000ff05097221 */ /* 0x000fc80000010100 */
[----:B0-----:R-:W-:-:S04]  /*03f0*/  FFMA R11, R4, R9, 1 ;  /* 0x3f800000040b7423 */ /* 0x001fc80000000009 */
[----:B------:R-:W-:-:S04]  /*0400*/  FFMA R13, R4, R11, R4 ;  /* 0x0000000b040d7223 */ /* 0x000fc80000000004 */
[----:B------:R-:W-:-:S04]  /*0410*/  FFMA R4, R0, R13, RZ ;  /* 0x0000000d00047223 */ /* 0x000fc800000000ff */
[----:B------:R-:W-:-:S04]  /*0420*/  FFMA R11, R9, R4, R0 ;  /* 0x00000004090b7223 */ /* 0x000fc80000000000 */
[----:B------:R-:W-:-:S04]  /*0430*/  FFMA R8, R13, R11, R4 ;  /* 0x0000000b0d087223 */ /* 0x000fc80000000004 */
[----:B------:R-:W-:Y:S01]  /*0440*/  FFMA R9, R9, R8, R0 ;  /* 0x0000000809097223 */ /* 0x000fe20000000000 */
[----:B------:R-:W-:-:S03]  /*0450*/  IMAD.MOV.U32 R0, RZ, RZ, -0x40 ;  /* 0xffffffc0ff007424 */ /* 0x000fc600078e00ff */
[----:B------:R-:W-:Y:S02]  /*0460*/  FFMA R5, R13, R9, R8 ;  /* 0x000000090d057223 */ /* 0x000fe40000000008 */
[----:B------:R-:W-:-:S03]  /*0470*/  @!P0 IADD3 R0, PT, PT, R0, 0x40, RZ ;  /* 0x0000004000008810 */ /* 0x000fc60007ffe0ff */
[----:B------:R-:W-:Y:S02]  /*0480*/  SHF.R.U32.HI R4, RZ, 0x17, R5 ;  /* 0x00000017ff047819 */ /* 0x000fe40000011605 */
[----:B------:R-:W-:Y:S02]  /*0490*/  IMAD.IADD R0, R0, 0x1, -R3 ;  /* 0x0000000100007824 */ /* 0x000fe400078e0a03 */
[----:B------:R-:W-:-:S05]  /*04a0*/  LOP3.LUT R4, R4, 0xff, RZ, 0xc0, !PT ;  /* 0x000000ff04047812 */ /* 0x000fca00078ec0ff */
[----:B------:R-:W-:-:S04]  /*04b0*/  IMAD.IADD R10, R4, 0x1, R0 ;  /* 0x00000001040a7824 */ /* 0x000fc800078e0200 */
[----:B------:R-:W-:-:S05]  /*04c0*/  VIADD R3, R10, 0xffffffff ;  /* 0xffffffff0a037836 */ /* 0x000fca0000000000 */
[----:B------:R-:W-:-:S13]  /*04d0*/  ISETP.GE.U32.AND P0, PT, R3, 0xfe, PT ;  /* 0x000000fe0300780c */ /* 0x000fda0003f06070 */
[----:B------:R-:W-:Y:S05]  /*04e0*/  @!P0 BRA `(.L_x_7) ;  /* 0x0000000000808947 */ /* 0x000fea0003800000 */
[----:B------:R-:W-:-:S13]  /*04f0*/  ISETP.GT.AND P0, PT, R10, 0xfe, PT ;  /* 0x000000fe0a00780c */ /* 0x000fda0003f04270 */
[----:B------:R-:W-:Y:S05]  /*0500*/  @P0 BRA `(.L_x_8) ;  /* 0x00000000006c0947 */ /* 0x000fea0003800000 */
[----:B------:R-:W-:-:S13]  /*0510*/  ISETP.GE.AND P0, PT, R10, 0x1, PT ;  /* 0x000000010a00780c */ /* 0x000fda0003f06270 */
[----:B------:R-:W-:Y:S05]  /*0520*/  @P0 BRA `(.L_x_9) ;  /* 0x0000000000980947 */ /* 0x000fea0003800000 */
[----:B------:R-:W-:Y:S02]  /*0530*/  ISETP.GE.AND P0, PT, R10, -0x18, PT ;  /* 0xffffffe80a00780c */ /* 0x000fe40003f06270 */
[----:B------:R-:W-:-:S11]  /*0540*/  LOP3.LUT R5, R5, 0x80000000, RZ, 0xc0, !PT ;  /* 0x8000000005057812 */ /* 0x000fd600078ec0ff */
[----:B------:R-:W-:Y:S05]  /*0550*/  @!P0 BRA `(.L_x_9) ;  /* 0x00000000008c8947 */ /* 0x000fea0003800000 */
[CCC-:B------:R-:W-:Y:S01]  /*0560*/  FFMA.RZ R0, R13.reuse, R9.reuse, R8.reuse ;  /* 0x000000090d007223 */ /* 0x1c0fe2000000c008 */
[CCC-:B------:R-:W-:Y:S01]  /*0570*/  FFMA.RM R3, R13.reuse, R9.reuse, R8.reuse ;  /* 0x000000090d037223 */ /* 0x1c0fe20000004008 */
[C---:B------:R-:W-:Y:S02]  /*0580*/  ISETP.NE.AND P2, PT, R10.reuse, RZ, PT ;  /* 0x000000ff0a00720c */ /* 0x040fe40003f45270 */
[----:B------:R-:W-:Y:S02]  /*0590*/  ISETP.NE.AND P1, PT, R10, RZ, PT ;  /* 0x000000ff0a00720c */ /* 0x000fe40003f25270 */
[----:B------:R-:W-:Y:S01]  /*05a0*/  LOP3.LUT R4, R0, 0x7fffff, RZ, 0xc0, !PT ;  /* 0x007fffff00047812 */ /* 0x000fe200078ec0ff */
[----:B------:R-:W-:Y:S01]  /*05b0*/  FFMA.RP R0, R13, R9, R8 ;  /* 0x000000090d007223 */ /* 0x000fe20000008008 */
[C---:B------:R-:W-:Y:S01]  /*05c0*/  VIADD R9, R10.reuse, 0x20 ;  /* 0x000000200a097836 */ /* 0x040fe20000000000 */
[----:B------:R-:W-:Y:S02]  /*05d0*/  IADD3 R8, PT, PT, -R10, RZ, RZ ;  /* 0x000000ff0a087210 */ /* 0x000fe40007ffe1ff */
[----:B------:R-:W-:-:S02]  /*05e0*/  LOP3.LUT R4, R4, 0x800000, RZ, 0xfc, !PT ;  /* 0x0080000004047812 */ /* 0x000fc400078efcff */
[----:B------:R-:W-:Y:S02]  /*05f0*/  FSETP.NEU.FTZ.AND P0, PT, R0, R3, PT ;  /* 0x000000030000720b */ /* 0x000fe40003f1d000 */
[----:B------:R-:W-:Y:S02]  /*0600*/  SHF.L.U32 R9, R4, R9, RZ ;  /* 0x0000000904097219 */ /* 0x000fe400000006ff */
[----:B------:R-:W-:Y:S02]  /*0610*/  SEL R3, R8, RZ, P2 ;  /* 0x000000ff08037207 */ /* 0x000fe40001000000 */
[----:B------:R-:W-:Y:S02]  /*0620*/  ISETP.NE.AND P1, PT, R9, RZ, P1 ;  /* 0x000000ff0900720c */ /* 0x000fe40000f25270 */
[----:B------:R-:W-:Y:S02]  /*0630*/  SHF.R.U32.HI R3, RZ, R3, R4 ;  /* 0x00000003ff037219 */ /* 0x000fe40000011604 */
[----:B------:R-:W-:-:S02]  /*0640*/  PLOP3.LUT P0, PT, P0, P1, PT, 0xf8, 0x8f ;  /* 0x00000000008f781c */ /* 0x000fc40000703f70 */
[----:B------:R-:W-:Y:S02]  /*0650*/  SHF.R.U32.HI R9, RZ, 0x1, R3 ;  /* 0x00000001ff097819 */ /* 0x000fe40000011603 */
[----:B------:R-:W-:-:S04]  /*0660*/  SEL R0, RZ, 0x1, !P0 ;  /* 0x00000001ff007807 */ /* 0x000fc80004000000 */
[----:B------:R-:W-:-:S04]  /*0670*/  LOP3.LUT R0, R0, 0x1, R9, 0xf8, !PT ;  /* 0x0000000100007812 */ /* 0x000fc800078ef809 */
[----:B------:R-:W-:-:S05]  /*0680*/  LOP3.LUT R0, R0, R3, RZ, 0xc0, !PT ;  /* 0x0000000300007212 */ /* 0x000fca00078ec0ff */
[----:B------:R-:W-:-:S05]  /*0690*/  IMAD.IADD R0, R9, 0x1, R0 ;  /* 0x0000000109007824 */ /* 0x000fca00078e0200 */
[----:B------:R-:W-:Y:S01]  /*06a0*/  LOP3.LUT R5, R0, R5, RZ, 0xfc, !PT ;  /* 0x0000000500057212 */ /* 0x000fe200078efcff */
[----:B------:R-:W-:Y:S06]  /*06b0*/  BRA `(.L_x_9) ;  /* 0x0000000000347947 */ /* 0x000fec0003800000 */
.L_x_8:
[----:B------:R-:W-:-:S04]  /*06c0*/  LOP3.LUT R5, R5, 0x80000000, RZ, 0xc0, !PT ;  /* 0x8000000005057812 */ /* 0x000fc800078ec0ff */
[----:B------:R-:W-:Y:S01]  /*06d0*/  LOP3.LUT R5, R5, 0x7f800000, RZ, 0xfc, !PT ;  /* 0x7f80000005057812 */ /* 0x000fe200078efcff */
[----:B------:R-:W-:Y:S06]  /*06e0*/  BRA `(.L_x_9) ;  /* 0x0000000000287947 */ /* 0x000fec0003800000 */
.L_x_7:
[----:B------:R-:W-:Y:S01]  /*06f0*/  IMAD R5, R0, 0x800000, R5 ;  /* 0x0080000000057824 */ /* 0x000fe200078e0205 */
[----:B------:R-:W-:Y:S06]  /*0700*/  BRA `(.L_x_9) ;  /* 0x0000000000207947 */ /* 0x000fec0003800000 */
.L_x_6:
[----:B------:R-:W-:-:S04]  /*0710*/  LOP3.LUT R3, R4, 0x80000000, R3, 0x48, !PT ;  /* 0x8000000004037812 */ /* 0x000fc800078e4803 */
[----:B------:R-:W-:Y:S01]  /*0720*/  LOP3.LUT R5, R3, 0x7f800000, RZ, 0xfc, !PT ;  /* 0x7f80000003057812 */ /* 0x000fe200078efcff */
[----:B------:R-:W-:Y:S06]  /*0730*/  BRA `(.L_x_9) ;  /* 0x0000000000147947 */ /* 0x000fec0003800000 */
.L_x_5:
[----:B------:R-:W-:Y:S01]  /*0740*/  LOP3.LUT R5, R4, 0x80000000, R3, 0x48, !PT ;  /* 0x8000000004057812 */ /* 0x000fe200078e4803 */
[----:B------:R-:W-:Y:S06]  /*0750*/  BRA `(.L_x_9) ;  /* 0x00000000000c7947 */ /* 0x000fec0003800000 */
.L_x_4:
[----:B------:R-:W0:Y:S01]  /*0760*/  MUFU.RSQ R5, -QNAN ;  /* 0xffc0000000057908 */ /* 0x000e220000001400 */
[----:B------:R-:W-:Y:S05]  /*0770*/  BRA `(.L_x_9) ;  /* 0x0000000000047947 */ /* 0x000fea0003800000 */
.L_x_3:
[----:B------:R-:W-:-:S07]  /*0780*/  FADD.FTZ R5, -RZ, R0 ;  /* 0x00000000ff057221 */ /* 0x000fce0000010100 */
.L_x_9:
[----:B------:R-:W-:-:S04]  /*0790*/  IMAD.MOV.U32 R3, RZ, RZ, 0x0 ;  /* 0x00000000ff037424 */ /* 0x000fc800078e00ff */
[----:B0-----:R-:W-:Y:S05]  /*07a0*/  RET.REL.NODEC R2 `(_Z7computeff) ;  /* 0xfffffff802147950 */ /* 0x001fea0003c3ffff */
.L_x_10:
[----:B------:R-:W-:-:S00]  /*07b0*/  BRA `(.L_x_10) ;  /* 0xfffffffc00fc7947 */ /* 0x000fc0000383ffff */
[----:B------:R-:W-:-:S00]  /*07c0*/  NOP ;  /* 0x0000000000007918 */ /* 0x000fc00000000000 */
        /* <DEDUP_REMOVED lines=11> */
.L_x_11:


//--------------------- .nv.global.init           --------------------------
	.section	.nv.global.init,"aw",@progbits
.nv.global.init:
	.type		$str,@object
	.size		$str,(.L_0 - $str)
$str:
        /*0000*/ 	.byte	0x25, 0x2e, 0x31, 0x37, 0x67, 0x0a, 0x00
.L_0:


//--------------------- .nv.shared.reserved.0     --------------------------
	.section	.nv.shared.reserved.0,"aw",@nobits
	.weak		__nv_reservedSMEM_offset_0_alias
	.size		__nv_reservedSMEM_offset_0_alias, 0, 64
	.other		__nv_reservedSMEM_offset_0_alias,@"STO_CUDA_RESERVED_SHARED STV_DEFAULT"
__nv_reservedSMEM_offset_0_alias:
	.zero		0
	.zero		64


//--------------------- .nv.constant0._Z7computeff --------------------------
	.section	.nv.constant0._Z7computeff,"a",@progbits
	.sectionflags	@""
	.align	4
.nv.constant0._Z7computeff:
	.zero		904


//--------------------- SYMBOLS --------------------------

	.type		.nv.reservedSmem.offset0,@object
	.size		.nv.reservedSmem.offset0,0x4
	.type		vprintf,@function
